	.target	sm_90a

	.elftype	@"ET_EXEC"


//--------------------- .note.nv.tkinfo           --------------------------
	.section	.note.nv.tkinfo,"",@"SHT_NOTE"
	.sectionflags	@"SHF_NOTE_NV_TKINFO"
	.tkinfo
        /*0018*/ 	.word	0x00000002
        /*0030*/ 	.string	""
        /*0030*/ 	.string	"ptxas"
        /*0030*/ 	.string	"Cuda compilation tools, release 13.0, V13.0.88"
        /*0030*/ 	.string	"Build cuda_13.0.r13.0/compiler.36424714_0"
        /*0030*/ 	.string	"-arch sm_90a -m 64 "



//--------------------- .note.nv.cuinfo           --------------------------
	.section	.note.nv.cuinfo,"",@"SHT_NOTE"
	.sectionflags	@"SHF_NOTE_NV_CUINFO"
        /*0018*/ 	.short	0x0002
        /*001a*/ 	.short	0x005a
        /*001c*/ 	.short	0x0082
	.zero		2


//--------------------- .nv.info                  --------------------------
	.section	.nv.info,"",@"SHT_CUDA_INFO"
	.align	4


	//----- nvinfo : EIATTR_REGCOUNT
	.align		4
        /*0000*/ 	.byte	0x04, 0x2f
        /*0002*/ 	.short	(.L_29 - .L_28)
	.align		4
.L_28:
        /*0004*/ 	.word	index@(_Z22make_sequential_kernelPKjPjS0_ii)
        /*0008*/ 	.word	0x0000001e


	//----- nvinfo : EIATTR_FRAME_SIZE
	.align		4
.L_29:
        /*000c*/ 	.byte	0x04, 0x11
        /*000e*/ 	.short	(.L_31 - .L_30)
	.align		4
.L_30:
        /*0010*/ 	.word	index@(_Z22make_sequential_kernelPKjPjS0_ii)
        /*0014*/ 	.word	0x00000000


	//----- nvinfo : EIATTR_REGCOUNT
	.align		4
.L_31:
        /*0018*/ 	.byte	0x04, 0x2f
        /*001a*/ 	.short	(.L_33 - .L_32)
	.align		4
.L_32:
        /*001c*/ 	.word	index@(_Z18reconstruct_kernelPKjP6__halfPKS1_S0_iii)
        /*0020*/ 	.word	0x00000020


	//----- nvinfo : EIATTR_FRAME_SIZE
	.align		4
.L_33:
        /*0024*/ 	.byte	0x04, 0x11
        /*0026*/ 	.short	(.L_35 - .L_34)
	.align		4
.L_34:
        /*0028*/ 	.word	index@(_Z18reconstruct_kernelPKjP6__halfPKS1_S0_iii)
        /*002c*/ 	.word	0x00000000


	//----- nvinfo : EIATTR_MIN_STACK_SIZE
	.align		4
.L_35:
        /*0030*/ 	.byte	0x04, 0x12
        /*0032*/ 	.short	(.L_37 - .L_36)
	.align		4
.L_36:
        /*0034*/ 	.word	index@(_Z18reconstruct_kernelPKjP6__halfPKS1_S0_iii)
        /*0038*/ 	.word	0x00000000


	//----- nvinfo : EIATTR_MIN_STACK_SIZE
	.align		4
.L_37:
        /*003c*/ 	.byte	0x04, 0x12
        /*003e*/ 	.short	(.L_39 - .L_38)
	.align		4
.L_38:
        /*0040*/ 	.word	index@(_Z22make_sequential_kernelPKjPjS0_ii)
        /*0044*/ 	.word	0x00000000
.L_39:


//--------------------- .nv.compat                --------------------------
	.section	.nv.compat,"",@"SHT_CUDA_COMPAT_INFO"
	.align	4
        /*0000*/ 	.byte	0x02, 0x09, 0x01, 0x00, 0x02, 0x02, 0x01, 0x00, 0x02, 0x05, 0x05, 0x00, 0x03, 0x07, 0x01, 0x01
        /*0010*/ 	.byte	0x02, 0x03, 0x00, 0x00, 0x02, 0x06, 0x01, 0x00, 0x04, 0x0b, 0x08, 0x00, 0x00, 0x00, 0x00, 0x00
        /*0020*/ 	.byte	0x00, 0x00, 0x00, 0x00


//--------------------- .nv.info._Z18reconstruct_kernelPKjP6__halfPKS1_S0_iii --------------------------
	.section	.nv.info._Z18reconstruct_kernelPKjP6__halfPKS1_S0_iii,"",@"SHT_CUDA_INFO"
	.sectionflags	@""
	.align	4


	//----- nvinfo : EIATTR_CUDA_API_VERSION
	.align		4
        /*0000*/ 	.byte	0x04, 0x37
        /*0002*/ 	.short	(.L_41 - .L_40)
.L_40:
        /*0004*/ 	.word	0x00000082


	//----- nvinfo : EIATTR_KPARAM_INFO
	.align		4
.L_41:
        /*0008*/ 	.byte	0x04, 0x17
        /*000a*/ 	.short	(.L_43 - .L_42)
.L_42:
        /*000c*/ 	.word	0x00000000
        /*0010*/ 	.short	0x0006
        /*0012*/ 	.short	0x0028
        /*0014*/ 	.byte	0x00, 0xf0, 0x11, 0x00


	//----- nvinfo : EIATTR_KPARAM_INFO
	.align		4
.L_43:
        /*0018*/ 	.byte	0x04, 0x17
        /*001a*/ 	.short	(.L_45 - .L_44)
.L_44:
        /*001c*/ 	.word	0x00000000
        /*0020*/ 	.short	0x0005
        /*0022*/ 	.short	0x0024
        /*0024*/ 	.byte	0x00, 0xf0, 0x11, 0x00


	//----- nvinfo : EIATTR_KPARAM_INFO
	.align		4
.L_45:
        /*0028*/ 	.byte	0x04, 0x17
        /*002a*/ 	.short	(.L_47 - .L_46)
.L_46:
        /*002c*/ 	.word	0x00000000
        /*0030*/ 	.short	0x0004
        /*0032*/ 	.short	0x0020
        /*0034*/ 	.byte	0x00, 0xf0, 0x11, 0x00


	//----- nvinfo : EIATTR_KPARAM_INFO
	.align		4
.L_47:
        /*0038*/ 	.byte	0x04, 0x17
        /*003a*/ 	.short	(.L_49 - .L_48)
.L_48:
        /*003c*/ 	.word	0x00000000
        /*0040*/ 	.short	0x0003
        /*0042*/ 	.short	0x0018
        /*0044*/ 	.byte	0x00, 0xf0, 0x21, 0x00


	//----- nvinfo : EIATTR_KPARAM_INFO
	.align		4
.L_49:
        /*0048*/ 	.byte	0x04, 0x17
        /*004a*/ 	.short	(.L_51 - .L_50)
.L_50:
        /*004c*/ 	.word	0x00000000
        /*0050*/ 	.short	0x0002
        /*0052*/ 	.short	0x0010
        /*0054*/ 	.byte	0x00, 0xf0, 0x21, 0x00


	//----- nvinfo : EIATTR_KPARAM_INFO
	.align		4
.L_51:
        /*0058*/ 	.byte	0x04, 0x17
        /*005a*/ 	.short	(.L_53 - .L_52)
.L_52:
        /*005c*/ 	.word	0x00000000
        /*0060*/ 	.short	0x0001
        /*0062*/ 	.short	0x0008
        /*0064*/ 	.byte	0x00, 0xf0, 0x21, 0x00


	//----- nvinfo : EIATTR_KPARAM_INFO
	.align		4
.L_53:
        /*0068*/ 	.byte	0x04, 0x17
        /*006a*/ 	.short	(.L_55 - .L_54)
.L_54:
        /*006c*/ 	.word	0x00000000
        /*0070*/ 	.short	0x0000
        /*0072*/ 	.short	0x0000
        /*0074*/ 	.byte	0x00, 0xf0, 0x21, 0x00


	//----- nvinfo : EIATTR_SPARSE_MMA_MASK
	.align		4
.L_55:
        /*0078*/ 	.byte	0x03, 0x50
        /*007a*/ 	.short	0x0000


	//----- nvinfo : EIATTR_MAXREG_COUNT
	.align		4
        /*007c*/ 	.byte	0x03, 0x1b
        /*007e*/ 	.short	0x00ff


	//----- nvinfo : EIATTR_MERCURY_ISA_VERSION
	.align		4
        /*0080*/ 	.byte	0x03, 0x5f
        /*0082*/ 	.short	0x0101


	//----- nvinfo : EIATTR_EXIT_INSTR_OFFSETS
	.align		4
        /*0084*/ 	.byte	0x04, 0x1c
        /*0086*/ 	.short	(.L_57 - .L_56)


	//   ....[0]....
.L_56:
        /*0088*/ 	.word	0x00000720


	//----- nvinfo : EIATTR_CBANK_PARAM_SIZE
	.align		4
.L_57:
        /*008c*/ 	.byte	0x03, 0x19
        /*008e*/ 	.short	0x002c


	//----- nvinfo : EIATTR_PARAM_CBANK
	.align		4
        /*0090*/ 	.byte	0x04, 0x0a
        /*0092*/ 	.short	(.L_59 - .L_58)
	.align		4
.L_58:
        /*0094*/ 	.word	index@(.nv.constant0._Z18reconstruct_kernelPKjP6__halfPKS1_S0_iii)
        /*0098*/ 	.short	0x0210
        /*009a*/ 	.short	0x002c


	//----- nvinfo : EIATTR_SW_WAR
	.align		4
.L_59:
        /*009c*/ 	.byte	0x04, 0x36
        /*009e*/ 	.short	(.L_61 - .L_60)
.L_60:
        /*00a0*/ 	.word	0x00000008
.L_61:


//--------------------- .nv.info._Z22make_sequential_kernelPKjPjS0_ii --------------------------
	.section	.nv.info._Z22make_sequential_kernelPKjPjS0_ii,"",@"SHT_CUDA_INFO"
	.sectionflags	@""
	.align	4


	//----- nvinfo : EIATTR_CUDA_API_VERSION
	.align		4
        /*0000*/ 	.byte	0x04, 0x37
        /*0002*/ 	.short	(.L_63 - .L_62)
.L_62:
        /*0004*/ 	.word	0x00000082


	//----- nvinfo : EIATTR_KPARAM_INFO
	.align		4
.L_63:
        /*0008*/ 	.byte	0x04, 0x17
        /*000a*/ 	.short	(.L_65 - .L_64)
.L_64:
        /*000c*/ 	.word	0x00000000
        /*0010*/ 	.short	0x0004
        /*0012*/ 	.short	0x001c
        /*0014*/ 	.byte	0x00, 0xf0, 0x11, 0x00


	//----- nvinfo : EIATTR_KPARAM_INFO
	.align		4
.L_65:
        /*0018*/ 	.byte	0x04, 0x17
        /*001a*/ 	.short	(.L_67 - .L_66)
.L_66:
        /*001c*/ 	.word	0x00000000
        /*0020*/ 	.short	0x0003
        /*0022*/ 	.short	0x0018
        /*0024*/ 	.byte	0x00, 0xf0, 0x11, 0x00


	//----- nvinfo : EIATTR_KPARAM_INFO
	.align		4
.L_67:
        /*0028*/ 	.byte	0x04, 0x17
        /*002a*/ 	.short	(.L_69 - .L_68)
.L_68:
        /*002c*/ 	.word	0x00000000
        /*0030*/ 	.short	0x0002
        /*0032*/ 	.short	0x0010
        /*0034*/ 	.byte	0x00, 0xf0, 0x21, 0x00


	//----- nvinfo : EIATTR_KPARAM_INFO
	.align		4
.L_69:
        /*0038*/ 	.byte	0x04, 0x17
        /*003a*/ 	.short	(.L_71 - .L_70)
.L_70:
        /*003c*/ 	.word	0x00000000
        /*0040*/ 	.short	0x0001
        /*0042*/ 	.short	0x0008
        /*0044*/ 	.byte	0x00, 0xf0, 0x21, 0x00


	//----- nvinfo : EIATTR_KPARAM_INFO
	.align		4
.L_71:
        /*0048*/ 	.byte	0x04, 0x17
        /*004a*/ 	.short	(.L_73 - .L_72)
.L_72:
        /*004c*/ 	.word	0x00000000
        /*0050*/ 	.short	0x0000
        /*0052*/ 	.short	0x0000
        /*0054*/ 	.byte	0x00, 0xf0, 0x21, 0x00


	//----- nvinfo : EIATTR_SPARSE_MMA_MASK
	.align		4
.L_73:
        /*0058*/ 	.byte	0x03, 0x50
        /*005a*/ 	.short	0x0000


	//----- nvinfo : EIATTR_MAXREG_COUNT
	.align		4
        /*005c*/ 	.byte	0x03, 0x1b
        /*005e*/ 	.short	0x00ff


	//----- nvinfo : EIATTR_MERCURY_ISA_VERSION
	.align		4
        /*0060*/ 	.byte	0x03, 0x5f
        /*0062*/ 	.short	0x0101


	//----- nvinfo : EIATTR_EXIT_INSTR_OFFSETS
	.align		4
        /*0064*/ 	.byte	0x04, 0x1c
        /*0066*/ 	.short	(.L_75 - .L_74)


	//   ....[0]....
.L_74:
        /*0068*/ 	.word	0x00000760


	//----- nvinfo : EIATTR_CBANK_PARAM_SIZE
	.align		4
.L_75:
        /*006c*/ 	.byte	0x03, 0x19
        /*006e*/ 	.short	0x0020


	//----- nvinfo : EIATTR_PARAM_CBANK
	.align		4
        /*0070*/ 	.byte	0x04, 0x0a
        /*0072*/ 	.short	(.L_77 - .L_76)
	.align		4
.L_76:
        /*0074*/ 	.word	index@(.nv.constant0._Z22make_sequential_kernelPKjPjS0_ii)
        /*0078*/ 	.short	0x0210
        /*007a*/ 	.short	0x0020


	//----- nvinfo : EIATTR_SW_WAR
	.align		4
.L_77:
        /*007c*/ 	.byte	0x04, 0x36
        /*007e*/ 	.short	(.L_79 - .L_78)
.L_78:
        /*0080*/ 	.word	0x00000008
.L_79:


//--------------------- .nv.callgraph             --------------------------
	.section	.nv.callgraph,"",@"SHT_CUDA_CALLGRAPH"
	.align	4
	.sectionentsize	8
	.align		4
        /*0000*/ 	.word	0x00000000
	.align		4
        /*0004*/ 	.word	0xffffffff
	.align		4
        /*0008*/ 	.word	0x00000000
	.align		4
        /*000c*/ 	.word	0xfffffffe
	.align		4
        /*0010*/ 	.word	0x00000000
	.align		4
        /*0014*/ 	.word	0xfffffffd
	.align		4
        /*0018*/ 	.word	0x00000000
	.align		4
        /*001c*/ 	.word	0xfffffffc


//--------------------- .nv.constant4             --------------------------
	.section	.nv.constant4,"a",@progbits
	.align	8
	.align		8
.nv.constant4:
        /*0000*/ 	.dword	_ZN43_INTERNAL_bdf8495c_12_q4_matrix_cu_69f302f84cuda3std3__45__cpo5beginE
	.align		8
        /*0008*/ 	.dword	_ZN43_INTERNAL_bdf8495c_12_q4_matrix_cu_69f302f84cuda3std3__45__cpo3endE
	.align		8
        /*0010*/ 	.dword	_ZN43_INTERNAL_bdf8495c_12_q4_matrix_cu_69f302f84cuda3std3__45__cpo6cbeginE
	.align		8
        /*0018*/ 	.dword	_ZN43_INTERNAL_bdf8495c_12_q4_matrix_cu_69f302f84cuda3std3__45__cpo4cendE
	.align		8
        /*0020*/ 	.dword	_ZN43_INTERNAL_bdf8495c_12_q4_matrix_cu_69f302f84cuda3std3__45__cpo6rbeginE
	.align		8
        /*0028*/ 	.dword	_ZN43_INTERNAL_bdf8495c_12_q4_matrix_cu_69f302f84cuda3std3__45__cpo4rendE
	.align		8
        /*0030*/ 	.dword	_ZN43_INTERNAL_bdf8495c_12_q4_matrix_cu_69f302f84cuda3std3__45__cpo7crbeginE
	.align		8
        /*0038*/ 	.dword	_ZN43_INTERNAL_bdf8495c_12_q4_matrix_cu_69f302f84cuda3std3__45__cpo5crendE
	.align		8
        /*0040*/ 	.dword	_ZN43_INTERNAL_bdf8495c_12_q4_matrix_cu_69f302f84cuda3std3__445_GLOBAL__N__bdf8495c_12_q4_matrix_cu_69f302f86ignoreE
	.align		8
        /*0048*/ 	.dword	_ZN43_INTERNAL_bdf8495c_12_q4_matrix_cu_69f302f84cuda3std3__419piecewise_constructE
	.align		8
        /*0050*/ 	.dword	_ZN43_INTERNAL_bdf8495c_12_q4_matrix_cu_69f302f84cuda3std3__48in_placeE
	.align		8
        /*0058*/ 	.dword	_ZN43_INTERNAL_bdf8495c_12_q4_matrix_cu_69f302f84cuda3std3__420unreachable_sentinelE
	.align		8
        /*0060*/ 	.dword	_ZN43_INTERNAL_bdf8495c_12_q4_matrix_cu_69f302f84cuda3std6ranges3__45__cpo4swapE
	.align		8
        /*0068*/ 	.dword	_ZN43_INTERNAL_bdf8495c_12_q4_matrix_cu_69f302f84cuda3std6ranges3__45__cpo9iter_moveE
	.align		8
        /*0070*/ 	.dword	_ZN43_INTERNAL_bdf8495c_12_q4_matrix_cu_69f302f84cuda3std6ranges3__45__cpo5beginE
	.align		8
        /*0078*/ 	.dword	_ZN43_INTERNAL_bdf8495c_12_q4_matrix_cu_69f302f84cuda3std6ranges3__45__cpo3endE
	.align		8
        /*0080*/ 	.dword	_ZN43_INTERNAL_bdf8495c_12_q4_matrix_cu_69f302f84cuda3std6ranges3__45__cpo6cbeginE
	.align		8
        /*0088*/ 	.dword	_ZN43_INTERNAL_bdf8495c_12_q4_matrix_cu_69f302f84cuda3std6ranges3__45__cpo4cendE
	.align		8
        /*0090*/ 	.dword	_ZN43_INTERNAL_bdf8495c_12_q4_matrix_cu_69f302f84cuda3std6ranges3__45__cpo7advanceE
	.align		8
        /*0098*/ 	.dword	_ZN43_INTERNAL_bdf8495c_12_q4_matrix_cu_69f302f84cuda3std6ranges3__45__cpo9iter_swapE
	.align		8
        /*00a0*/ 	.dword	_ZN43_INTERNAL_bdf8495c_12_q4_matrix_cu_69f302f84cuda3std6ranges3__45__cpo4nextE
	.align		8
        /*00a8*/ 	.dword	_ZN43_INTERNAL_bdf8495c_12_q4_matrix_cu_69f302f84cuda3std6ranges3__45__cpo4prevE
	.align		8
        /*00b0*/ 	.dword	_ZN43_INTERNAL_bdf8495c_12_q4_matrix_cu_69f302f84cuda3std6ranges3__45__cpo4dataE
	.align		8
        /*00b8*/ 	.dword	_ZN43_INTERNAL_bdf8495c_12_q4_matrix_cu_69f302f84cuda3std6ranges3__45__cpo5cdataE
	.align		8
        /*00c0*/ 	.dword	_ZN43_INTERNAL_bdf8495c_12_q4_matrix_cu_69f302f84cuda3std6ranges3__45__cpo4sizeE
	.align		8
        /*00c8*/ 	.dword	_ZN43_INTERNAL_bdf8495c_12_q4_matrix_cu_69f302f84cuda3std6ranges3__45__cpo5ssizeE
	.align		8
        /*00d0*/ 	.dword	_ZN43_INTERNAL_bdf8495c_12_q4_matrix_cu_69f302f84cuda3std6ranges3__45__cpo8distanceE
	.align		8
        /*00d8*/ 	.dword	_ZN43_INTERNAL_bdf8495c_12_q4_matrix_cu_69f302f86thrust23THRUST_300001_SM_900_NS6system6detail10sequential3seqE


//--------------------- .text._Z18reconstruct_kernelPKjP6__halfPKS1_S0_iii --------------------------
	.section	.text._Z18reconstruct_kernelPKjP6__halfPKS1_S0_iii,"ax",@progbits
	.align	128
        .global         _Z18reconstruct_kernelPKjP6__halfPKS1_S0_iii
        .type           _Z18reconstruct_kernelPKjP6__halfPKS1_S0_iii,@function
        .size           _Z18reconstruct_kernelPKjP6__halfPKS1_S0_iii,(.L_x_2 - _Z18reconstruct_kernelPKjP6__halfPKS1_S0_iii)
        .other          _Z18reconstruct_kernelPKjP6__halfPKS1_S0_iii,@"STO_CUDA_ENTRY STV_DEFAULT"
_Z18reconstruct_kernelPKjP6__halfPKS1_S0_iii:
.text._Z18reconstruct_kernelPKjP6__halfPKS1_S0_iii:
[----:B------:R-:W-:Y:S08]  /*0000*/  LDC R1, c[0x0][0x28] ;  /* 0x00000a00ff017b82 */ /* 0x000ff00000000800 */
[----:B------:R-:W0:Y:S01]  /*0010*/  LDC R11, c[0x0][0x238] ;  /* 0x00008e00ff0b7b82 */ /* 0x000e220000000800 */
[----:B------:R-:W1:Y:S07]  /*0020*/  S2R R2, SR_TID.Y ;  /* 0x0000000000027919 */ /* 0x000e6e0000002200 */
[----:B------:R-:W1:Y:S08]  /*0030*/  S2UR UR4, SR_CTAID.Y ;  /* 0x00000000000479c3 */ /* 0x000e700000002600 */
[----:B------:R-:W2:Y:S01]  /*0040*/  LDC R13, c[0x0][0x234] ;  /* 0x00008d00ff0d7b82 */ /* 0x000ea20000000800 */
[----:B0-----:R-:W-:-:S07]  /*0050*/  IABS R7, R11 ;  /* 0x0000000b00077213 */ /* 0x001fce0000000000 */
[----:B------:R-:W0:Y:S01]  /*0060*/  LDC.64 R8, c[0x0][0x228] ;  /* 0x00008a00ff087b82 */ /* 0x000e220000000a00 */
[----:B------:R-:W3:Y:S01]  /*0070*/  I2F.RP R0, R7 ;  /* 0x0000000700007306 */ /* 0x000ee20000209400 */
[----:B-1----:R-:W-:Y:S01]  /*0080*/  IADD3 R2, R2, UR4, RZ ;  /* 0x0000000402027c10 */ /* 0x002fe2000fffe0ff */
[----:B------:R-:W-:-:S04]  /*0090*/  ULDC.64 UR4, c[0x0][0x208] ;  /* 0x0000820000047ab9 */ /* 0x000fc80000000a00 */
[----:B------:R-:W-:Y:S02]  /*00a0*/  IMAD.SHL.U32 R2, R2, 0x8, RZ ;  /* 0x0000000802027824 */ /* 0x000fe400078e00ff */
[----:B---3--:R-:W1:Y:S02]  /*00b0*/  MUFU.RCP R0, R0 ;  /* 0x0000000000007308 */ /* 0x008e640000001000 */
[----:B-1----:R-:W-:Y:S01]  /*00c0*/  VIADD R4, R0, 0xffffffe ;  /* 0x0ffffffe00047836 */ /* 0x002fe20000000000 */
[----:B------:R-:W-:-:S05]  /*00d0*/  IABS R0, R2 ;  /* 0x0000000200007213 */ /* 0x000fca0000000000 */
[----:B------:R1:W3:Y:S02]  /*00e0*/  F2I.FTZ.U32.TRUNC.NTZ R5, R4 ;  /* 0x0000000400057305 */ /* 0x0002e4000021f000 */
[----:B-1----:R-:W-:Y:S02]  /*00f0*/  IMAD.MOV.U32 R4, RZ, RZ, RZ ;  /* 0x000000ffff047224 */ /* 0x002fe400078e00ff */
[----:B---3--:R-:W-:-:S04]  /*0100*/  IMAD.MOV R6, RZ, RZ, -R5 ;  /* 0x000000ffff067224 */ /* 0x008fc800078e0a05 */
[----:B------:R-:W-:-:S04]  /*0110*/  IMAD R3, R6, R7, RZ ;  /* 0x0000000706037224 */ /* 0x000fc800078e02ff */
[----:B------:R-:W-:Y:S02]  /*0120*/  IMAD.HI.U32 R5, R5, R3, R4 ;  /* 0x0000000305057227 */ /* 0x000fe400078e0004 */
[----:B------:R-:W1:Y:S04]  /*0130*/  S2R R4, SR_CTAID.X ;  /* 0x0000000000047919 */ /* 0x000e680000002500 */
[----:B------:R-:W-:-:S05]  /*0140*/  IMAD.HI.U32 R5, R5, R0, RZ ;  /* 0x0000000005057227 */ /* 0x000fca00078e00ff */
[----:B------:R-:W-:-:S05]  /*0150*/  IADD3 R3, -R5, RZ, RZ ;  /* 0x000000ff05037210 */ /* 0x000fca0007ffe1ff */
[C---:B------:R-:W-:Y:S02]  /*0160*/  IMAD R0, R7.reuse, R3, R0 ;  /* 0x0000000307007224 */ /* 0x040fe400078e0200 */
[----:B------:R-:W1:Y:S03]  /*0170*/  S2R R3, SR_TID.X ;  /* 0x0000000000037919 */ /* 0x000e660000002100 */
[----:B------:R-:W-:-:S13]  /*0180*/  ISETP.GT.U32.AND P2, PT, R7, R0, PT ;  /* 0x000000000700720c */ /* 0x000fda0003f44070 */
[----:B------:R-:W-:Y:S02]  /*0190*/  @!P2 IMAD.IADD R0, R0, 0x1, -R7 ;  /* 0x000000010000a824 */ /* 0x000fe400078e0a07 */
[----:B------:R-:W-:Y:S01]  /*01a0*/  @!P2 VIADD R5, R5, 0x1 ;  /* 0x000000010505a836 */ /* 0x000fe20000000000 */
[----:B------:R-:W-:Y:S02]  /*01b0*/  ISETP.NE.AND P2, PT, R11, RZ, PT ;  /* 0x000000ff0b00720c */ /* 0x000fe40003f45270 */
[----:B------:R-:W-:Y:S02]  /*01c0*/  ISETP.GE.U32.AND P0, PT, R0, R7, PT ;  /* 0x000000070000720c */ /* 0x000fe40003f06070 */
[----:B------:R-:W-:Y:S01]  /*01d0*/  LOP3.LUT R0, R2, R11, RZ, 0x3c, !PT ;  /* 0x0000000b02007212 */ /* 0x000fe200078e3cff */
[----:B------:R-:W3:Y:S03]  /*01e0*/  LDC.64 R6, c[0x0][0x210] ;  /* 0x00008400ff067b82 */ /* 0x000ee60000000a00 */
[----:B------:R-:W-:Y:S01]  /*01f0*/  ISETP.GE.AND P1, PT, R0, RZ, PT ;  /* 0x000000ff0000720c */ /* 0x000fe20003f26270 */
[----:B-1----:R-:W-:-:S06]  /*0200*/  IMAD R4, R4, 0x40, R3 ;  /* 0x0000004004047824 */ /* 0x002fcc00078e0203 */
[----:B------:R-:W-:Y:S02]  /*0210*/  @P0 IADD3 R5, R5, 0x1, RZ ;  /* 0x0000000105050810 */ /* 0x000fe40007ffe0ff */
[----:B------:R-:W-:-:S04]  /*0220*/  SHF.R.S32.HI R3, RZ, 0x1f, R4 ;  /* 0x0000001fff037819 */ /* 0x000fc80000011404 */
[----:B------:R-:W-:Y:S01]  /*0230*/  @!P1 IMAD.MOV R5, RZ, RZ, -R5 ;  /* 0x000000ffff059224 */ /* 0x000fe200078e0a05 */
[----:B------:R-:W-:Y:S02]  /*0240*/  @!P2 LOP3.LUT R5, RZ, R11, RZ, 0x33, !PT ;  /* 0x0000000bff05a212 */ /* 0x000fe400078e33ff */
[----:B------:R-:W-:-:S03]  /*0250*/  LEA.HI R3, R3, R4, RZ, 0x3 ;  /* 0x0000000403037211 */ /* 0x000fc600078f18ff */
[----:B--2---:R-:W-:Y:S01]  /*0260*/  IMAD R5, R5, R13, RZ ;  /* 0x0000000d05057224 */ /* 0x004fe200078e02ff */
[----:B------:R-:W-:-:S04]  /*0270*/  SHF.R.S32.HI R3, RZ, 0x3, R3 ;  /* 0x00000003ff037819 */ /* 0x000fc80000011403 */
[----:B------:R-:W-:-:S04]  /*0280*/  SHF.R.S32.HI R0, RZ, 0x1f, R5 ;  /* 0x0000001fff007819 */ /* 0x000fc80000011405 */
[----:B------:R-:W-:-:S04]  /*0290*/  LEA.HI R0, R0, R5, RZ, 0x3 ;  /* 0x0000000500007211 */ /* 0x000fc800078f18ff */
[----:B------:R-:W-:Y:S02]  /*02a0*/  LEA.HI.SX32 R3, R0, R3, 0x1d ;  /* 0x0000000300037211 */ /* 0x000fe400078feaff */
[----:B------:R-:W-:-:S03]  /*02b0*/  SHF.R.S32.HI R0, RZ, 0x3, R2 ;  /* 0x00000003ff007819 */ /* 0x000fc60000011402 */
[----:B0-----:R-:W-:Y:S02]  /*02c0*/  IMAD.WIDE R10, R3, 0x4, R8 ;  /* 0x00000004030a7825 */ /* 0x001fe400078e0208 */
[----:B------:R-:W0:Y:S02]  /*02d0*/  LDC.64 R8, c[0x0][0x220] ;  /* 0x00008800ff087b82 */ /* 0x000e240000000a00 */
[----:B------:R-:W-:Y:S02]  /*02e0*/  IMAD R15, R0, R13, R4 ;  /* 0x0000000d000f7224 */ /* 0x000fe400078e0204 */
[----:B------:R-:W2:Y:S02]  /*02f0*/  LDG.E.CONSTANT R10, desc[UR4][R10.64] ;  /* 0x000000040a0a7981 */ /* 0x000ea4000c1e9900 */
[----:B---3--:R-:W-:Y:S01]  /*0300*/  IMAD.WIDE R14, R15, 0x4, R6 ;  /* 0x000000040f0e7825 */ /* 0x008fe200078e0206 */
[----:B------:R-:W-:Y:S01]  /*0310*/  IADD3 R5, R4, R5, RZ ;  /* 0x0000000504057210 */ /* 0x000fe20007ffe0ff */
[----:B------:R-:W1:Y:S03]  /*0320*/  LDC.64 R6, c[0x0][0x218] ;  /* 0x00008600ff067b82 */ /* 0x000e660000000a00 */
[----:B------:R-:W3:Y:S01]  /*0330*/  LDG.E.CONSTANT R12, desc[UR4][R14.64] ;  /* 0x000000040e0c7981 */ /* 0x000ee2000c1e9900 */
[----:B0-----:R-:W-:-:S05]  /*0340*/  IMAD.WIDE R8, R5, 0x2, R8 ;  /* 0x0000000205087825 */ /* 0x001fca00078e0208 */
[----:B------:R0:W4:Y:S01]  /*0350*/  LDG.E.U16.CONSTANT R0, desc[UR4][R8.64] ;  /* 0x0000000408007981 */ /* 0x000122000c1e9500 */
[----:B------:R-:W-:Y:S02]  /*0360*/  IMAD.SHL.U32 R3, R4, 0x4, RZ ;  /* 0x0000000404037824 */ /* 0x000fe400078e00ff */
[----:B------:R-:W-:-:S03]  /*0370*/  IMAD R5, R2, R13, R4 ;  /* 0x0000000d02057224 */ /* 0x000fc600078e0204 */
[----:B------:R-:W-:Y:S01]  /*0380*/  LOP3.LUT R3, R3, 0x1c, RZ, 0xc0, !PT ;  /* 0x0000001c03037812 */ /* 0x000fe200078ec0ff */
[----:B-1----:R-:W-:-:S03]  /*0390*/  IMAD.WIDE R4, R5, 0x2, R6 ;  /* 0x0000000205047825 */ /* 0x002fc600078e0206 */
[----:B--2---:R-:W-:-:S05]  /*03a0*/  SHF.R.U32.HI R3, RZ, R3, R10 ;  /* 0x00000003ff037219 */ /* 0x004fca000001160a */
[----:B------:R-:W-:Y:S01]  /*03b0*/  VIADD R3, R3, 0x1 ;  /* 0x0000000103037836 */ /* 0x000fe20000000000 */
[----:B---3--:R-:W-:Y:S02]  /*03c0*/  LOP3.LUT R10, R12, 0xf, RZ, 0xc0, !PT ;  /* 0x0000000f0c0a7812 */ /* 0x008fe400078ec0ff */
[--C-:B------:R-:W-:Y:S02]  /*03d0*/  SHF.R.U32.HI R7, RZ, 0x14, R12.reuse ;  /* 0x00000014ff077819 */ /* 0x100fe4000001160c */
[----:B------:R-:W-:Y:S02]  /*03e0*/  LOP3.LUT R15, R3, 0xf, RZ, 0xc0, !PT ;  /* 0x0000000f030f7812 */ /* 0x000fe400078ec0ff */
[----:B------:R-:W-:Y:S02]  /*03f0*/  SHF.R.U32.HI R3, RZ, 0x4, R12 ;  /* 0x00000004ff037819 */ /* 0x000fe4000001160c */
[----:B------:R-:W-:Y:S02]  /*0400*/  IADD3 R10, -R15, R10, RZ ;  /* 0x0000000a0f0a7210 */ /* 0x000fe40007ffe1ff */
[----:B------:R-:W-:-:S02]  /*0410*/  LOP3.LUT R14, R3, 0xf, RZ, 0xc0, !PT ;  /* 0x0000000f030e7812 */ /* 0x000fc400078ec0ff */
[--C-:B------:R-:W-:Y:S01]  /*0420*/  SHF.R.U32.HI R3, RZ, 0x8, R12.reuse ;  /* 0x00000008ff037819 */ /* 0x100fe2000001160c */
[----:B------:R1:W4:Y:S01]  /*0430*/  I2F.F16 R17, R10 ;  /* 0x0000000a00117306 */ /* 0x0003220000200c00 */
[----:B------:R-:W-:Y:S01]  /*0440*/  LEA.HI R18, R12, -R15, RZ, 0x4 ;  /* 0x8000000f0c127211 */ /* 0x000fe200078f20ff */
[----:B------:R-:W-:Y:S01]  /*0450*/  IMAD.IADD R14, R14, 0x1, -R15 ;  /* 0x000000010e0e7824 */ /* 0x000fe200078e0a0f */
[----:B0-----:R-:W-:Y:S02]  /*0460*/  LOP3.LUT R8, R3, 0xf, RZ, 0xc0, !PT ;  /* 0x0000000f03087812 */ /* 0x001fe400078ec0ff */
[----:B------:R-:W-:Y:S02]  /*0470*/  SHF.R.U32.HI R3, RZ, 0xc, R12 ;  /* 0x0000000cff037819 */ /* 0x000fe4000001160c */
[----:B------:R-:W-:Y:S01]  /*0480*/  IADD3 R8, -R15, R8, RZ ;  /* 0x000000080f087210 */ /* 0x000fe20007ffe1ff */
[----:B------:R-:W0:Y:S01]  /*0490*/  I2F.F16 R19, R14 ;  /* 0x0000000e00137306 */ /* 0x000e220000200c00 */
[----:B------:R-:W-:-:S02]  /*04a0*/  LOP3.LUT R2, R3, 0xf, RZ, 0xc0, !PT ;  /* 0x0000000f03027812 */ /* 0x000fc400078ec0ff */
[----:B------:R-:W-:Y:S02]  /*04b0*/  SHF.R.U32.HI R3, RZ, 0x10, R12 ;  /* 0x00000010ff037819 */ /* 0x000fe4000001160c */
[----:B-1----:R-:W-:Y:S01]  /*04c0*/  LOP3.LUT R10, R7, 0xf, RZ, 0xc0, !PT ;  /* 0x0000000f070a7812 */ /* 0x002fe200078ec0ff */
[----:B------:R-:W-:Y:S01]  /*04d0*/  IMAD.IADD R29, R2, 0x1, -R15 ;  /* 0x00000001021d7824 */ /* 0x000fe200078e0a0f */
[----:B------:R-:W-:Y:S01]  /*04e0*/  LOP3.LUT R6, R3, 0xf, RZ, 0xc0, !PT ;  /* 0x0000000f03067812 */ /* 0x000fe200078ec0ff */
[----:B------:R-:W-:Y:S01]  /*04f0*/  IMAD.WIDE R2, R13, 0x2, R4 ;  /* 0x000000020d027825 */ /* 0x000fe200078e0204 */
[----:B------:R1:W2:Y:S03]  /*0500*/  I2F.F16 R27, R8 ;  /* 0x00000008001b7306 */ /* 0x0002a60000200c00 */
[----:B----4-:R-:W-:Y:S01]  /*0510*/  HMUL2 R17, R17.H0_H0, R0.H0_H0 ;  /* 0x2000000011117232 */ /* 0x010fe20000000800 */
[----:B------:R-:W-:Y:S01]  /*0520*/  IADD3 R25, -R15, R6, RZ ;  /* 0x000000060f197210 */ /* 0x000fe20007ffe1ff */
[----:B------:R-:W-:-:S02]  /*0530*/  IMAD.IADD R23, R10, 0x1, -R15 ;  /* 0x000000010a177824 */ /* 0x000fc400078e0a0f */
[----:B------:R-:W-:Y:S01]  /*0540*/  IMAD.WIDE R6, R13, 0x2, R2 ;  /* 0x000000020d067825 */ /* 0x000fe200078e0202 */
[----:B------:R3:W-:Y:S01]  /*0550*/  STG.E.U16 desc[UR4][R4.64], R17 ;  /* 0x0000001104007986 */ /* 0x0007e2000c101504 */
[----:B------:R-:W4:Y:S01]  /*0560*/  I2F.F16 R29, R29 ;  /* 0x0000001d001d7306 */ /* 0x000f220000200c00 */
[----:B-1----:R-:W-:Y:S01]  /*0570*/  SHF.R.U32.HI R8, RZ, 0x18, R12 ;  /* 0x00000018ff087819 */ /* 0x002fe2000001160c */
[----:B0-----:R-:W-:-:S03]  /*0580*/  HMUL2 R12, R19.H0_H0, R0.H0_H0 ;  /* 0x20000000130c7232 */ /* 0x001fc60000000800 */
[----:B------:R-:W-:Y:S01]  /*0590*/  LOP3.LUT R10, R8, 0xf, RZ, 0xc0, !PT ;  /* 0x0000000f080a7812 */ /* 0x000fe200078ec0ff */
[----:B------:R-:W-:Y:S01]  /*05a0*/  IMAD.WIDE R8, R13, 0x2, R6 ;  /* 0x000000020d087825 */ /* 0x000fe200078e0206 */
[----:B------:R-:W-:Y:S01]  /*05b0*/  PRMT R20, R12, 0x7610, R20 ;  /* 0x000076100c147816 */ /* 0x000fe20000000014 */
[----:B------:R-:W0:Y:S01]  /*05c0*/  I2F.F16 R25, R25 ;  /* 0x0000001900197306 */ /* 0x000e220000200c00 */
[----:B------:R-:W-:Y:S01]  /*05d0*/  IADD3 R21, -R15, R10, RZ ;  /* 0x0000000a0f157210 */ /* 0x000fe20007ffe1ff */
[-C--:B--2---:R-:W-:Y:S02]  /*05e0*/  HMUL2 R27, R27.H0_H0, R0.reuse.H0_H0 ;  /* 0x200000001b1b7232 */ /* 0x084fe40000000800 */
[C---:B------:R-:W-:Y:S01]  /*05f0*/  IMAD.WIDE R10, R13.reuse, 0x2, R8 ;  /* 0x000000020d0a7825 */ /* 0x040fe200078e0208 */
[----:B------:R-:W-:Y:S03]  /*0600*/  STG.E.U16 desc[UR4][R2.64], R20 ;  /* 0x0000001402007986 */ /* 0x000fe6000c101504 */
[----:B----4-:R-:W-:Y:S01]  /*0610*/  HMUL2 R29, R29.H0_H0, R0.H0_H0 ;  /* 0x200000001d1d7232 */ /* 0x010fe20000000800 */
[----:B------:R-:W1:Y:S01]  /*0620*/  I2F.F16 R23, R23 ;  /* 0x0000001700177306 */ /* 0x000e620000200c00 */
[----:B------:R-:W-:Y:S01]  /*0630*/  STG.E.U16 desc[UR4][R6.64], R27 ;  /* 0x0000001b06007986 */ /* 0x000fe2000c101504 */
[----:B------:R-:W-:-:S03]  /*0640*/  IMAD.WIDE R14, R13, 0x2, R10 ;  /* 0x000000020d0e7825 */ /* 0x000fc600078e020a */
[----:B------:R-:W-:Y:S01]  /*0650*/  STG.E.U16 desc[UR4][R8.64], R29 ;  /* 0x0000001d08007986 */ /* 0x000fe2000c101504 */
[-C--:B0-----:R-:W-:Y:S02]  /*0660*/  HMUL2 R25, R25.H0_H0, R0.reuse.H0_H0 ;  /* 0x2000000019197232 */ /* 0x081fe40000000800 */
[----:B------:R-:W0:Y:S01]  /*0670*/  I2F.F16 R21, R21 ;  /* 0x0000001500157306 */ /* 0x000e220000200c00 */
[----:B---3--:R-:W-:Y:S02]  /*0680*/  IMAD.WIDE R16, R13, 0x2, R14 ;  /* 0x000000020d107825 */ /* 0x008fe400078e020e */
[----:B------:R-:W-:Y:S02]  /*0690*/  STG.E.U16 desc[UR4][R10.64], R25 ;  /* 0x000000190a007986 */ /* 0x000fe4000c101504 */
[----:B-1----:R-:W-:-:S03]  /*06a0*/  HMUL2 R23, R23.H0_H0, R0.H0_H0 ;  /* 0x2000000017177232 */ /* 0x002fc60000000800 */
[----:B------:R-:W1:Y:S01]  /*06b0*/  I2F.F16 R19, R18 ;  /* 0x0000001200137306 */ /* 0x000e620000200c00 */
[----:B------:R-:W-:Y:S01]  /*06c0*/  IMAD.WIDE R12, R13, 0x2, R16 ;  /* 0x000000020d0c7825 */ /* 0x000fe200078e0210 */
[----:B------:R-:W-:Y:S03]  /*06d0*/  STG.E.U16 desc[UR4][R14.64], R23 ;  /* 0x000000170e007986 */ /* 0x000fe6000c101504 */
[----:B0-----:R-:W-:-:S05]  /*06e0*/  HMUL2 R21, R21.H0_H0, R0.H0_H0 ;  /* 0x2000000015157232 */ /* 0x001fca0000000800 */
[----:B------:R-:W-:Y:S01]  /*06f0*/  STG.E.U16 desc[UR4][R16.64], R21 ;  /* 0x0000001510007986 */ /* 0x000fe2000c101504 */
[----:B-1----:R-:W-:-:S05]  /*0700*/  HMUL2 R19, R19.H0_H0, R0.H0_H0 ;  /* 0x2000000013137232 */ /* 0x002fca0000000800 */
[----:B------:R-:W-:Y:S01]  /*0710*/  STG.E.U16 desc[UR4][R12.64], R19 ;  /* 0x000000130c007986 */ /* 0x000fe2000c101504 */
[----:B------:R-:W-:Y:S05]  /*0720*/  EXIT ;  /* 0x000000000000794d */ /* 0x000fea0003800000 */
.L_x_0:
[----:B------:R-:W-:-:S00]  /*0730*/  BRA `(.L_x_0) ;  /* 0xfffffffc00fc7947 */ /* 0x000fc0000383ffff */
[----:B------:R-:W-:-:S00]  /*0740*/  NOP ;  /* 0x0000000000007918 */ /* 0x000fc00000000000 */
        /* <DEDUP_REMOVED lines=11> */
.L_x_2:


//--------------------- .text._Z22make_sequential_kernelPKjPjS0_ii --------------------------
	.section	.text._Z22make_sequential_kernelPKjPjS0_ii,"ax",@progbits
	.align	128
        .global         _Z22make_sequential_kernelPKjPjS0_ii
        .type           _Z22make_sequential_kernelPKjPjS0_ii,@function
        .size           _Z22make_sequential_kernelPKjPjS0_ii,(.L_x_3 - _Z22make_sequential_kernelPKjPjS0_ii)
        .other          _Z22make_sequential_kernelPKjPjS0_ii,@"STO_CUDA_ENTRY STV_DEFAULT"
_Z22make_sequential_kernelPKjPjS0_ii:
.text._Z22make_sequential_kernelPKjPjS0_ii:
[----:B------:R-:W-:Y:S01]  /*0000*/  LDC R1, c[0x0][0x28] ;  /* 0x00000a00ff017b82 */ /* 0x000fe20000000800 */
[----:B------:R-:W0:Y:S07]  /*0010*/  S2R R5, SR_CTAID.Y ;  /* 0x0000000000057919 */ /* 0x000e2e0000002600 */
[----:B------:R-:W1:Y:S01]  /*0020*/  LDC.64 R14, c[0x0][0x220] ;  /* 0x00008800ff0e7b82 */ /* 0x000e620000000a00 */
[----:B------:R-:W-:Y:S01]  /*0030*/  ULDC.64 UR6, c[0x0][0x208] ;  /* 0x0000820000067ab9 */ /* 0x000fe20000000a00 */
[----:B------:R-:W-:Y:S01]  /*0040*/  ULDC UR4, c[0x0][0x22c] ;  /* 0x00008b0000047ab9 */ /* 0x000fe20000000800 */
[----:B------:R-:W2:Y:S05]  /*0050*/  S2R R0, SR_CTAID.X ;  /* 0x0000000000007919 */ /* 0x000eaa0000002500 */
[----:B------:R-:W3:Y:S01]  /*0060*/  LDC.64 R20, c[0x0][0x210] ;  /* 0x00008400ff147b82 */ /* 0x000ee20000000a00 */
[----:B0-----:R-:W-:-:S04]  /*0070*/  IMAD.SHL.U32 R3, R5, 0x8, RZ ;  /* 0x0000000805037824 */ /* 0x001fc800078e00ff */
[----:B-1----:R-:W-:-:S05]  /*0080*/  IMAD.WIDE R14, R3, 0x4, R14 ;  /* 0x00000004030e7825 */ /* 0x002fca00078e020e */
[----:B------:R-:W4:Y:S04]  /*0090*/  LDG.E.CONSTANT R9, desc[UR6][R14.64] ;  /* 0x000000060e097981 */ /* 0x000f28000c1e9900 */
[----:B------:R-:W5:Y:S01]  /*00a0*/  LDG.E.CONSTANT R4, desc[UR6][R14.64+0x4] ;  /* 0x000004060e047981 */ /* 0x000f62000c1e9900 */
[----:B------:R-:W2:Y:S03]  /*00b0*/  S2R R3, SR_TID.X ;  /* 0x0000000000037919 */ /* 0x000ea60000002100 */
[----:B------:R-:W3:Y:S04]  /*00c0*/  LDG.E.CONSTANT R2, desc[UR6][R14.64+0x8] ;  /* 0x000008060e027981 */ /* 0x000ee8000c1e9900 */
[----:B------:R-:W3:Y:S01]  /*00d0*/  LDG.E.CONSTANT R22, desc[UR6][R14.64+0xc] ;  /* 0x00000c060e167981 */ /* 0x000ee2000c1e9900 */
[----:B------:R-:W-:-:S03]  /*00e0*/  USHF.R.S32.HI UR4, URZ, 0x1, UR4 ;  /* 0x000000013f047899 */ /* 0x000fc60008011404 */
[----:B------:R-:W3:Y:S04]  /*00f0*/  LDG.E.CONSTANT R8, desc[UR6][R14.64+0x10] ;  /* 0x000010060e087981 */ /* 0x000ee8000c1e9900 */
[----:B------:R-:W3:Y:S04]  /*0100*/  LDG.E.CONSTANT R7, desc[UR6][R14.64+0x14] ;  /* 0x000014060e077981 */ /* 0x000ee8000c1e9900 */
[----:B------:R-:W3:Y:S01]  /*0110*/  LDG.E.CONSTANT R6, desc[UR6][R14.64+0x18] ;  /* 0x000018060e067981 */ /* 0x000ee2000c1e9900 */
[----:B--2---:R-:W-:Y:S01]  /*0120*/  IMAD R0, R0, 0x40, R3 ;  /* 0x0000004000007824 */ /* 0x004fe200078e0203 */
[----:B----4-:R-:W-:-:S02]  /*0130*/  SHF.R.S32.HI R3, RZ, 0x3, R9 ;  /* 0x00000003ff037819 */ /* 0x010fc40000011409 */
[----:B-----5:R-:W-:-:S03]  /*0140*/  SHF.R.S32.HI R11, RZ, 0x3, R4 ;  /* 0x00000003ff0b7819 */ /* 0x020fc60000011404 */
[--C-:B------:R-:W-:Y:S02]  /*0150*/  IMAD R3, R3, UR4, R0.reuse ;  /* 0x0000000403037c24 */ /* 0x100fe4000f8e0200 */
[----:B------:R-:W-:Y:S02]  /*0160*/  IMAD R11, R11, UR4, R0 ;  /* 0x000000040b0b7c24 */ /* 0x000fe4000f8e0200 */
[--C-:B---3--:R-:W-:Y:S02]  /*0170*/  IMAD.WIDE R16, R3, 0x8, R20.reuse ;  /* 0x0000000803107825 */ /* 0x108fe400078e0214 */
[----:B------:R0:W2:Y:S02]  /*0180*/  LDG.E.CONSTANT R3, desc[UR6][R14.64+0x1c] ;  /* 0x00001c060e037981 */ /* 0x0000a4000c1e9900 */
[----:B------:R-:W-:Y:S02]  /*0190*/  IMAD.WIDE R18, R11, 0x8, R20 ;  /* 0x000000080b127825 */ /* 0x000fe400078e0214 */
[----:B------:R-:W3:Y:S04]  /*01a0*/  LDG.E.64.CONSTANT R16, desc[UR6][R16.64] ;  /* 0x0000000610107981 */ /* 0x000ee8000c1e9b00 */
[----:B------:R-:W4:Y:S01]  /*01b0*/  LDG.E.64.CONSTANT R18, desc[UR6][R18.64] ;  /* 0x0000000612127981 */ /* 0x000f22000c1e9b00 */
[----:B------:R-:W-:-:S02]  /*01c0*/  SHF.R.S32.HI R11, RZ, 0x3, R2 ;  /* 0x00000003ff0b7819 */ /* 0x000fc40000011402 */
[----:B------:R-:W-:-:S03]  /*01d0*/  SHF.R.S32.HI R13, RZ, 0x3, R22 ;  /* 0x00000003ff0d7819 */ /* 0x000fc60000011416 */
[----:B------:R-:W-:Y:S01]  /*01e0*/  IMAD R11, R11, UR4, R0 ;  /* 0x000000040b0b7c24 */ /* 0x000fe2000f8e0200 */
[----:B------:R-:W-:Y:S01]  /*01f0*/  SHF.R.S32.HI R23, RZ, 0x3, R8 ;  /* 0x00000003ff177819 */ /* 0x000fe20000011408 */
[----:B------:R-:W-:Y:S02]  /*0200*/  IMAD R13, R13, UR4, R0 ;  /* 0x000000040d0d7c24 */ /* 0x000fe4000f8e0200 */
[----:B------:R-:W-:-:S04]  /*0210*/  IMAD.WIDE R10, R11, 0x8, R20 ;  /* 0x000000080b0a7825 */ /* 0x000fc800078e0214 */
[----:B------:R-:W-:Y:S02]  /*0220*/  IMAD R25, R23, UR4, R0 ;  /* 0x0000000417197c24 */ /* 0x000fe4000f8e0200 */
[--C-:B------:R-:W-:Y:S01]  /*0230*/  IMAD.WIDE R12, R13, 0x8, R20.reuse ;  /* 0x000000080d0c7825 */ /* 0x100fe200078e0214 */
[----:B------:R-:W5:Y:S03]  /*0240*/  LDG.E.64.CONSTANT R10, desc[UR6][R10.64] ;  /* 0x000000060a0a7981 */ /* 0x000f66000c1e9b00 */
[----:B------:R-:W-:Y:S02]  /*0250*/  IMAD.SHL.U32 R9, R9, 0x4, RZ ;  /* 0x0000000409097824 */ /* 0x000fe400078e00ff */
[----:B0-----:R-:W-:Y:S01]  /*0260*/  IMAD.WIDE R14, R25, 0x8, R20 ;  /* 0x00000008190e7825 */ /* 0x001fe200078e0214 */
[----:B------:R-:W-:Y:S01]  /*0270*/  SHF.R.S32.HI R25, RZ, 0x3, R7 ;  /* 0x00000003ff197819 */ /* 0x000fe20000011407 */
[----:B------:R-:W5:Y:S02]  /*0280*/  LDG.E.64.CONSTANT R12, desc[UR6][R12.64] ;  /* 0x000000060c0c7981 */ /* 0x000f64000c1e9b00 */
[----:B------:R-:W-:Y:S01]  /*0290*/  IMAD.SHL.U32 R23, R4, 0x4, RZ ;  /* 0x0000000404177824 */ /* 0x000fe200078e00ff */
[----:B------:R-:W-:Y:S01]  /*02a0*/  LOP3.LUT R9, R9, 0x1c, RZ, 0xc0, !PT ;  /* 0x0000001c09097812 */ /* 0x000fe200078ec0ff */
[----:B------:R-:W-:Y:S01]  /*02b0*/  IMAD R25, R25, UR4, R0 ;  /* 0x0000000419197c24 */ /* 0x000fe2000f8e0200 */
[----:B------:R-:W-:Y:S01]  /*02c0*/  SHF.R.S32.HI R27, RZ, 0x3, R6 ;  /* 0x00000003ff1b7819 */ /* 0x000fe20000011406 */
[----:B------:R-:W5:Y:S01]  /*02d0*/  LDG.E.64.CONSTANT R14, desc[UR6][R14.64] ;  /* 0x000000060e0e7981 */ /* 0x000f62000c1e9b00 */
[----:B------:R-:W-:-:S02]  /*02e0*/  LOP3.LUT R23, R23, 0x1c, RZ, 0xc0, !PT ;  /* 0x0000001c17177812 */ /* 0x000fc400078ec0ff */
[-CC-:B---3--:R-:W-:Y:S02]  /*02f0*/  SHF.R.U64 R4, R16, R9.reuse, R17.reuse ;  /* 0x0000000910047219 */ /* 0x188fe40000001211 */
[----:B------:R-:W-:Y:S01]  /*0300*/  SHF.R.U32.HI R9, RZ, R9, R17 ;  /* 0x00000009ff097219 */ /* 0x000fe20000011611 */
[----:B------:R-:W-:Y:S01]  /*0310*/  IMAD.WIDE R16, R25, 0x8, R20 ;  /* 0x0000000819107825 */ /* 0x000fe200078e0214 */
[-CC-:B----4-:R-:W-:Y:S02]  /*0320*/  SHF.R.U64 R24, R18, R23.reuse, R19.reuse ;  /* 0x0000001712187219 */ /* 0x190fe40000001213 */
[----:B------:R-:W-:Y:S01]  /*0330*/  SHF.R.U32.HI R23, RZ, R23, R19 ;  /* 0x00000017ff177219 */ /* 0x000fe20000011613 */
[----:B------:R-:W-:Y:S01]  /*0340*/  IMAD R19, R27, UR4, R0 ;  /* 0x000000041b137c24 */ /* 0x000fe2000f8e0200 */
[----:B--2---:R-:W-:Y:S01]  /*0350*/  SHF.R.S32.HI R25, RZ, 0x3, R3 ;  /* 0x00000003ff197819 */ /* 0x004fe20000011403 */
[----:B------:R-:W2:Y:S02]  /*0360*/  LDG.E.64.CONSTANT R16, desc[UR6][R16.64] ;  /* 0x0000000610107981 */ /* 0x000ea4000c1e9b00 */
[----:B------:R-:W-:-:S04]  /*0370*/  IMAD.WIDE R18, R19, 0x8, R20 ;  /* 0x0000000813127825 */ /* 0x000fc800078e0214 */
[----:B------:R-:W-:Y:S02]  /*0380*/  IMAD R25, R25, UR4, R0 ;  /* 0x0000000419197c24 */ /* 0x000fe4000f8e0200 */
[----:B------:R-:W3:Y:S02]  /*0390*/  LDG.E.64.CONSTANT R18, desc[UR6][R18.64] ;  /* 0x0000000612127981 */ /* 0x000ee4000c1e9b00 */
[----:B------:R-:W-:-:S06]  /*03a0*/  IMAD.WIDE R20, R25, 0x8, R20 ;  /* 0x0000000819147825 */ /* 0x000fcc00078e0214 */
[----:B------:R-:W4:Y:S01]  /*03b0*/  LDG.E.64.CONSTANT R20, desc[UR6][R20.64] ;  /* 0x0000000614147981 */ /* 0x000f22000c1e9b00 */
[----:B------:R-:W-:Y:S02]  /*03c0*/  IMAD.SHL.U32 R25, R24, 0x10, RZ ;  /* 0x0000001018197824 */ /* 0x000fe400078e00ff */
[----:B------:R-:W-:Y:S01]  /*03d0*/  IMAD.SHL.U32 R2, R2, 0x4, RZ ;  /* 0x0000000402027824 */ /* 0x000fe200078e00ff */
[----:B------:R-:W-:Y:S01]  /*03e0*/  SHF.L.U64.HI R24, R24, 0x4, R23 ;  /* 0x0000000418187819 */ /* 0x000fe20000010217 */
[----:B------:R-:W-:Y:S01]  /*03f0*/  IMAD.SHL.U32 R22, R22, 0x4, RZ ;  /* 0x0000000416167824 */ /* 0x000fe200078e00ff */
[----:B------:R-:W-:Y:S02]  /*0400*/  LOP3.LUT R25, R25, 0xf0, RZ, 0xc0, !PT ;  /* 0x000000f019197812 */ /* 0x000fe400078ec0ff */
[----:B------:R-:W-:Y:S02]  /*0410*/  LOP3.LUT R23, R2, 0x1c, RZ, 0xc0, !PT ;  /* 0x0000001c02177812 */ /* 0x000fe400078ec0ff */
[----:B------:R-:W-:-:S02]  /*0420*/  LOP3.LUT R4, R25, 0xf, R4, 0xf8, !PT ;  /* 0x0000000f19047812 */ /* 0x000fc400078ef804 */
[-CC-:B-----5:R-:W-:Y:S02]  /*0430*/  SHF.R.U64 R2, R10, R23.reuse, R11.reuse ;  /* 0x000000170a027219 */ /* 0x1a0fe4000000120b */
[----:B------:R-:W-:Y:S01]  /*0440*/  SHF.R.U32.HI R25, RZ, R23, R11 ;  /* 0x00000017ff197219 */ /* 0x000fe2000001160b */
[----:B------:R-:W-:Y:S01]  /*0450*/  IMAD.SHL.U32 R8, R8, 0x4, RZ ;  /* 0x0000000408087824 */ /* 0x000fe200078e00ff */
[----:B------:R-:W-:Y:S02]  /*0460*/  LOP3.LUT R11, R22, 0x1c, RZ, 0xc0, !PT ;  /* 0x0000001c160b7812 */ /* 0x000fe400078ec0ff */
[----:B------:R-:W-:Y:S01]  /*0470*/  LOP3.LUT R24, R24, 0xf0, RZ, 0xc0, !PT ;  /* 0x000000f018187812 */ /* 0x000fe200078ec0ff */
[----:B------:R-:W-:Y:S01]  /*0480*/  IMAD.SHL.U32 R23, R2, 0x100, RZ ;  /* 0x0000010002177824 */ /* 0x000fe200078e00ff */
[----:B------:R-:W-:Y:S02]  /*0490*/  SHF.R.U64 R10, R12, R11, R13 ;  /* 0x0000000b0c0a7219 */ /* 0x000fe4000000120d */
[----:B------:R-:W-:-:S02]  /*04a0*/  LOP3.LUT R9, R24, 0xf, R9, 0xf8, !PT ;  /* 0x0000000f18097812 */ /* 0x000fc400078ef809 */
[----:B------:R-:W-:Y:S02]  /*04b0*/  SHF.L.U64.HI R22, R2, 0x8, R25 ;  /* 0x0000000802167819 */ /* 0x000fe40000010219 */
[----:B------:R-:W-:Y:S02]  /*04c0*/  SHF.R.U32.HI R13, RZ, R11, R13 ;  /* 0x0000000bff0d7219 */ /* 0x000fe4000001160d */
[----:B------:R-:W-:Y:S01]  /*04d0*/  LOP3.LUT R11, R8, 0x1c, RZ, 0xc0, !PT ;  /* 0x0000001c080b7812 */ /* 0x000fe200078ec0ff */
[----:B------:R-:W-:Y:S01]  /*04e0*/  IMAD.SHL.U32 R7, R7, 0x4, RZ ;  /* 0x0000000407077824 */ /* 0x000fe200078e00ff */
[----:B------:R-:W-:Y:S02]  /*04f0*/  LOP3.LUT R23, R4, 0xf00, R23, 0xf8, !PT ;  /* 0x00000f0004177812 */ /* 0x000fe400078ef817 */
[----:B------:R-:W-:Y:S02]  /*0500*/  LOP3.LUT R9, R9, 0xf00, R22, 0xf8, !PT ;  /* 0x00000f0009097812 */ /* 0x000fe400078ef816 */
[----:B------:R-:W-:-:S02]  /*0510*/  SHF.L.U64.HI R8, R10, 0xc, R13 ;  /* 0x0000000c0a087819 */ /* 0x000fc4000001020d */
[-CC-:B------:R-:W-:Y:S01]  /*0520*/  SHF.R.U64 R4, R14, R11.reuse, R15.reuse ;  /* 0x0000000b0e047219 */ /* 0x180fe2000000120f */
[----:B------:R-:W-:Y:S01]  /*0530*/  IMAD.SHL.U32 R2, R10, 0x1000, RZ ;  /* 0x000010000a027824 */ /* 0x000fe200078e00ff */
[----:B------:R-:W-:Y:S01]  /*0540*/  SHF.R.U32.HI R11, RZ, R11, R15 ;  /* 0x0000000bff0b7219 */ /* 0x000fe2000001160f */
[----:B------:R-:W-:Y:S01]  /*0550*/  IMAD.SHL.U32 R6, R6, 0x4, RZ ;  /* 0x0000000406067824 */ /* 0x000fe200078e00ff */
[----:B------:R-:W-:Y:S01]  /*0560*/  LOP3.LUT R7, R7, 0x1c, RZ, 0xc0, !PT ;  /* 0x0000001c07077812 */ /* 0x000fe200078ec0ff */
[C---:B------:R-:W-:Y:S01]  /*0570*/  IMAD.U32 R13, R4.reuse, 0x10000, RZ ;  /* 0x00010000040d7824 */ /* 0x040fe200078e00ff */
[----:B------:R-:W-:Y:S02]  /*0580*/  LOP3.LUT R15, R9, 0xf000, R8, 0xf8, !PT ;  /* 0x0000f000090f7812 */ /* 0x000fe400078ef808 */
[----:B------:R-:W0:Y:S01]  /*0590*/  LDC.64 R8, c[0x0][0x218] ;  /* 0x00008600ff087b82 */ /* 0x000e220000000a00 */
[----:B------:R-:W-:Y:S02]  /*05a0*/  SHF.L.U64.HI R4, R4, 0x10, R11 ;  /* 0x0000001004047819 */ /* 0x000fe4000001020b */
[----:B------:R-:W-:Y:S01]  /*05b0*/  LOP3.LUT R2, R23, 0xf000, R2, 0xf8, !PT ;  /* 0x0000f00017027812 */ /* 0x000fe200078ef802 */
[----:B------:R-:W-:Y:S01]  /*05c0*/  IMAD.SHL.U32 R3, R3, 0x4, RZ ;  /* 0x0000000403037824 */ /* 0x000fe200078e00ff */
[----:B------:R-:W-:-:S02]  /*05d0*/  LOP3.LUT R4, R15, 0xf0000, R4, 0xf8, !PT ;  /* 0x000f00000f047812 */ /* 0x000fc400078ef804 */
[----:B------:R-:W-:Y:S02]  /*05e0*/  LOP3.LUT R13, R2, 0xf0000, R13, 0xf8, !PT ;  /* 0x000f0000020d7812 */ /* 0x000fe400078ef80d */
[----:B------:R-:W-:Y:S01]  /*05f0*/  LOP3.LUT R3, R3, 0x1c, RZ, 0xc0, !PT ;  /* 0x0000001c03037812 */ /* 0x000fe200078ec0ff */
[----:B------:R-:W-:-:S04]  /*0600*/  IMAD R5, R5, UR4, R0 ;  /* 0x0000000405057c24 */ /* 0x000fc8000f8e0200 */
[----:B0-----:R-:W-:Y:S01]  /*0610*/  IMAD.WIDE R8, R5, 0x8, R8 ;  /* 0x0000000805087825 */ /* 0x001fe200078e0208 */
[-CC-:B--2---:R-:W-:Y:S02]  /*0620*/  SHF.R.U64 R11, R16, R7.reuse, R17.reuse ;  /* 0x00000007100b7219 */ /* 0x184fe40000001211 */
[----:B------:R-:W-:Y:S02]  /*0630*/  SHF.R.U32.HI R16, RZ, R7, R17 ;  /* 0x00000007ff107219 */ /* 0x000fe40000011611 */
[----:B------:R-:W-:Y:S01]  /*0640*/  LOP3.LUT R7, R6, 0x1c, RZ, 0xc0, !PT ;  /* 0x0000001c06077812 */ /* 0x000fe200078ec0ff */
[C---:B------:R-:W-:Y:S01]  /*0650*/  IMAD.SHL.U32 R2, R11.reuse, 0x100000, RZ ;  /* 0x001000000b027824 */ /* 0x040fe200078e00ff */
[----:B------:R-:W-:Y:S02]  /*0660*/  SHF.L.U64.HI R11, R11, 0x14, R16 ;  /* 0x000000140b0b7819 */ /* 0x000fe40000010210 */
[-CC-:B---3--:R-:W-:Y:S02]  /*0670*/  SHF.R.U64 R6, R18, R7.reuse, R19.reuse ;  /* 0x0000000712067219 */ /* 0x188fe40000001213 */
[----:B------:R-:W-:-:S02]  /*0680*/  SHF.R.U32.HI R19, RZ, R7, R19 ;  /* 0x00000007ff137219 */ /* 0x000fc40000011613 */
[----:B------:R-:W-:Y:S01]  /*0690*/  LOP3.LUT R11, R4, 0xf00000, R11, 0xf8, !PT ;  /* 0x00f00000040b7812 */ /* 0x000fe200078ef80b */
[----:B------:R-:W-:Y:S01]  /*06a0*/  IMAD.SHL.U32 R7, R6, 0x1000000, RZ ;  /* 0x0100000006077824 */ /* 0x000fe200078e00ff */
[----:B------:R-:W-:Y:S02]  /*06b0*/  LOP3.LUT R2, R13, 0xf00000, R2, 0xf8, !PT ;  /* 0x00f000000d027812 */ /* 0x000fe400078ef802 */
[-C--:B----4-:R-:W-:Y:S02]  /*06c0*/  SHF.R.U64 R4, R20, R3.reuse, R21 ;  /* 0x0000000314047219 */ /* 0x090fe40000001215 */
[----:B------:R-:W-:Y:S02]  /*06d0*/  SHF.L.U64.HI R6, R6, 0x18, R19 ;  /* 0x0000001806067819 */ /* 0x000fe40000010213 */
[----:B------:R-:W-:Y:S02]  /*06e0*/  SHF.R.U32.HI R3, RZ, R3, R21 ;  /* 0x00000003ff037219 */ /* 0x000fe40000011615 */
[----:B------:R-:W-:Y:S01]  /*06f0*/  LOP3.LUT R7, R2, 0xf000000, R7, 0xf8, !PT ;  /* 0x0f00000002077812 */ /* 0x000fe200078ef807 */
[----:B------:R-:W-:Y:S01]  /*0700*/  IMAD.SHL.U32 R2, R4, 0x10000000, RZ ;  /* 0x1000000004027824 */ /* 0x000fe200078e00ff */
[----:B------:R-:W-:-:S02]  /*0710*/  LOP3.LUT R6, R11, 0xf000000, R6, 0xf8, !PT ;  /* 0x0f0000000b067812 */ /* 0x000fc400078ef806 */
[----:B------:R-:W-:Y:S02]  /*0720*/  SHF.L.U64.HI R3, R4, 0x1c, R3 ;  /* 0x0000001c04037819 */ /* 0x000fe40000010203 */
[----:B------:R-:W-:Y:S02]  /*0730*/  LOP3.LUT R2, R7, 0xf0000000, R2, 0xf8, !PT ;  /* 0xf000000007027812 */ /* 0x000fe400078ef802 */
[----:B------:R-:W-:-:S05]  /*0740*/  LOP3.LUT R3, R6, 0xf0000000, R3, 0xf8, !PT ;  /* 0xf000000006037812 */ /* 0x000fca00078ef803 */
[----:B------:R-:W-:Y:S01]  /*0750*/  STG.E.64 desc[UR6][R8.64], R2 ;  /* 0x0000000208007986 */ /* 0x000fe2000c101b06 */
[----:B------:R-:W-:Y:S05]  /*0760*/  EXIT ;  /* 0x000000000000794d */ /* 0x000fea0003800000 */
.L_x_1:
        /* <DEDUP_REMOVED lines=9> */
.L_x_3:


//--------------------- .nv.shared.reserved.0     --------------------------
	.section	.nv.shared.reserved.0,"aw",@nobits
	.weak		__nv_reservedSMEM_offset_0_alias
	.size		__nv_reservedSMEM_offset_0_alias, 0, 0
	.other		__nv_reservedSMEM_offset_0_alias,@"STO_CUDA_RESERVED_SHARED STV_DEFAULT"
__nv_reservedSMEM_offset_0_alias:
	.zero		0


//--------------------- .nv.global                --------------------------
	.section	.nv.global,"aw",@nobits
.nv.global:
	.type		_ZN43_INTERNAL_bdf8495c_12_q4_matrix_cu_69f302f84cuda3std3__48in_placeE,@object
	.size		_ZN43_INTERNAL_bdf8495c_12_q4_matrix_cu_69f302f84cuda3std3__48in_placeE,(_ZN43_INTERNAL_bdf8495c_12_q4_matrix_cu_69f302f84cuda3std6ranges3__45__cpo8distanceE - _ZN43_INTERNAL_bdf8495c_12_q4_matrix_cu_69f302f84cuda3std3__48in_placeE)
_ZN43_INTERNAL_bdf8495c_12_q4_matrix_cu_69f302f84cuda3std3__48in_placeE:
	.zero		1
	.type		_ZN43_INTERNAL_bdf8495c_12_q4_matrix_cu_69f302f84cuda3std6ranges3__45__cpo8distanceE,@object
	.size		_ZN43_INTERNAL_bdf8495c_12_q4_matrix_cu_69f302f84cuda3std6ranges3__45__cpo8distanceE,(_ZN43_INTERNAL_bdf8495c_12_q4_matrix_cu_69f302f84cuda3std3__45__cpo6cbeginE - _ZN43_INTERNAL_bdf8495c_12_q4_matrix_cu_69f302f84cuda3std6ranges3__45__cpo8distanceE)
_ZN43_INTERNAL_bdf8495c_12_q4_matrix_cu_69f302f84cuda3std6ranges3__45__cpo8distanceE:
	.zero		1
	.type		_ZN43_INTERNAL_bdf8495c_12_q4_matrix_cu_69f302f84cuda3std3__45__cpo6cbeginE,@object
	.size		_ZN43_INTERNAL_bdf8495c_12_q4_matrix_cu_69f302f84cuda3std3__45__cpo6cbeginE,(_ZN43_INTERNAL_bdf8495c_12_q4_matrix_cu_69f302f84cuda3std6ranges3__45__cpo7advanceE - _ZN43_INTERNAL_bdf8495c_12_q4_matrix_cu_69f302f84cuda3std3__45__cpo6cbeginE)
_ZN43_INTERNAL_bdf8495c_12_q4_matrix_cu_69f302f84cuda3std3__45__cpo6cbeginE:
	.zero		1
	.type		_ZN43_INTERNAL_bdf8495c_12_q4_matrix_cu_69f302f84cuda3std6ranges3__45__cpo7advanceE,@object
	.size		_ZN43_INTERNAL_bdf8495c_12_q4_matrix_cu_69f302f84cuda3std6ranges3__45__cpo7advanceE,(_ZN43_INTERNAL_bdf8495c_12_q4_matrix_cu_69f302f84cuda3std3__45__cpo7crbeginE - _ZN43_INTERNAL_bdf8495c_12_q4_matrix_cu_69f302f84cuda3std6ranges3__45__cpo7advanceE)
_ZN43_INTERNAL_bdf8495c_12_q4_matrix_cu_69f302f84cuda3std6ranges3__45__cpo7advanceE:
	.zero		1
	.type		_ZN43_INTERNAL_bdf8495c_12_q4_matrix_cu_69f302f84cuda3std3__45__cpo7crbeginE,@object
	.size		_ZN43_INTERNAL_bdf8495c_12_q4_matrix_cu_69f302f84cuda3std3__45__cpo7crbeginE,(_ZN43_INTERNAL_bdf8495c_12_q4_matrix_cu_69f302f84cuda3std6ranges3__45__cpo4dataE - _ZN43_INTERNAL_bdf8495c_12_q4_matrix_cu_69f302f84cuda3std3__45__cpo7crbeginE)
_ZN43_INTERNAL_bdf8495c_12_q4_matrix_cu_69f302f84cuda3std3__45__cpo7crbeginE:
	.zero		1
	.type		_ZN43_INTERNAL_bdf8495c_12_q4_matrix_cu_69f302f84cuda3std6ranges3__45__cpo4dataE,@object
	.size		_ZN43_INTERNAL_bdf8495c_12_q4_matrix_cu_69f302f84cuda3std6ranges3__45__cpo4dataE,(_ZN43_INTERNAL_bdf8495c_12_q4_matrix_cu_69f302f84cuda3std6ranges3__45__cpo5beginE - _ZN43_INTERNAL_bdf8495c_12_q4_matrix_cu_69f302f84cuda3std6ranges3__45__cpo4dataE)
_ZN43_INTERNAL_bdf8495c_12_q4_matrix_cu_69f302f84cuda3std6ranges3__45__cpo4dataE:
	.zero		1
	.type		_ZN43_INTERNAL_bdf8495c_12_q4_matrix_cu_69f302f84cuda3std6ranges3__45__cpo5beginE,@object
	.size		_ZN43_INTERNAL_bdf8495c_12_q4_matrix_cu_69f302f84cuda3std6ranges3__45__cpo5beginE,(_ZN43_INTERNAL_bdf8495c_12_q4_matrix_cu_69f302f84cuda3std3__445_GLOBAL__N__bdf8495c_12_q4_matrix_cu_69f302f86ignoreE - _ZN43_INTERNAL_bdf8495c_12_q4_matrix_cu_69f302f84cuda3std6ranges3__45__cpo5beginE)
_ZN43_INTERNAL_bdf8495c_12_q4_matrix_cu_69f302f84cuda3std6ranges3__45__cpo5beginE:
	.zero		1
	.type		_ZN43_INTERNAL_bdf8495c_12_q4_matrix_cu_69f302f84cuda3std3__445_GLOBAL__N__bdf8495c_12_q4_matrix_cu_69f302f86ignoreE,@object
	.size		_ZN43_INTERNAL_bdf8495c_12_q4_matrix_cu_69f302f84cuda3std3__445_GLOBAL__N__bdf8495c_12_q4_matrix_cu_69f302f86ignoreE,(_ZN43_INTERNAL_bdf8495c_12_q4_matrix_cu_69f302f84cuda3std6ranges3__45__cpo4sizeE - _ZN43_INTERNAL_bdf8495c_12_q4_matrix_cu_69f302f84cuda3std3__445_GLOBAL__N__bdf8495c_12_q4_matrix_cu_69f302f86ignoreE)
_ZN43_INTERNAL_bdf8495c_12_q4_matrix_cu_69f302f84cuda3std3__445_GLOBAL__N__bdf8495c_12_q4_matrix_cu_69f302f86ignoreE:
	.zero		1
	.type		_ZN43_INTERNAL_bdf8495c_12_q4_matrix_cu_69f302f84cuda3std6ranges3__45__cpo4sizeE,@object
	.size		_ZN43_INTERNAL_bdf8495c_12_q4_matrix_cu_69f302f84cuda3std6ranges3__45__cpo4sizeE,(_ZN43_INTERNAL_bdf8495c_12_q4_matrix_cu_69f302f84cuda3std3__45__cpo5beginE - _ZN43_INTERNAL_bdf8495c_12_q4_matrix_cu_69f302f84cuda3std6ranges3__45__cpo4sizeE)
_ZN43_INTERNAL_bdf8495c_12_q4_matrix_cu_69f302f84cuda3std6ranges3__45__cpo4sizeE:
	.zero		1
	.type		_ZN43_INTERNAL_bdf8495c_12_q4_matrix_cu_69f302f84cuda3std3__45__cpo5beginE,@object
	.size		_ZN43_INTERNAL_bdf8495c_12_q4_matrix_cu_69f302f84cuda3std3__45__cpo5beginE,(_ZN43_INTERNAL_bdf8495c_12_q4_matrix_cu_69f302f84cuda3std6ranges3__45__cpo6cbeginE - _ZN43_INTERNAL_bdf8495c_12_q4_matrix_cu_69f302f84cuda3std3__45__cpo5beginE)
_ZN43_INTERNAL_bdf8495c_12_q4_matrix_cu_69f302f84cuda3std3__45__cpo5beginE:
	.zero		1
	.type		_ZN43_INTERNAL_bdf8495c_12_q4_matrix_cu_69f302f84cuda3std6ranges3__45__cpo6cbeginE,@object
	.size		_ZN43_INTERNAL_bdf8495c_12_q4_matrix_cu_69f302f84cuda3std6ranges3__45__cpo6cbeginE,(_ZN43_INTERNAL_bdf8495c_12_q4_matrix_cu_69f302f84cuda3std3__45__cpo6rbeginE - _ZN43_INTERNAL_bdf8495c_12_q4_matrix_cu_69f302f84cuda3std6ranges3__45__cpo6cbeginE)
_ZN43_INTERNAL_bdf8495c_12_q4_matrix_cu_69f302f84cuda3std6ranges3__45__cpo6cbeginE:
	.zero		1
	.type		_ZN43_INTERNAL_bdf8495c_12_q4_matrix_cu_69f302f84cuda3std3__45__cpo6rbeginE,@object
	.size		_ZN43_INTERNAL_bdf8495c_12_q4_matrix_cu_69f302f84cuda3std3__45__cpo6rbeginE,(_ZN43_INTERNAL_bdf8495c_12_q4_matrix_cu_69f302f84cuda3std6ranges3__45__cpo4nextE - _ZN43_INTERNAL_bdf8495c_12_q4_matrix_cu_69f302f84cuda3std3__45__cpo6rbeginE)
_ZN43_INTERNAL_bdf8495c_12_q4_matrix_cu_69f302f84cuda3std3__45__cpo6rbeginE:
	.zero		1
	.type		_ZN43_INTERNAL_bdf8495c_12_q4_matrix_cu_69f302f84cuda3std6ranges3__45__cpo4nextE,@object
	.size		_ZN43_INTERNAL_bdf8495c_12_q4_matrix_cu_69f302f84cuda3std6ranges3__45__cpo4nextE,(_ZN43_INTERNAL_bdf8495c_12_q4_matrix_cu_69f302f84cuda3std6ranges3__45__cpo4swapE - _ZN43_INTERNAL_bdf8495c_12_q4_matrix_cu_69f302f84cuda3std6ranges3__45__cpo4nextE)
_ZN43_INTERNAL_bdf8495c_12_q4_matrix_cu_69f302f84cuda3std6ranges3__45__cpo4nextE:
	.zero		1
	.type		_ZN43_INTERNAL_bdf8495c_12_q4_matrix_cu_69f302f84cuda3std6ranges3__45__cpo4swapE,@object
	.size		_ZN43_INTERNAL_bdf8495c_12_q4_matrix_cu_69f302f84cuda3std6ranges3__45__cpo4swapE,(_ZN43_INTERNAL_bdf8495c_12_q4_matrix_cu_69f302f84cuda3std3__420unreachable_sentinelE - _ZN43_INTERNAL_bdf8495c_12_q4_matrix_cu_69f302f84cuda3std6ranges3__45__cpo4swapE)
_ZN43_INTERNAL_bdf8495c_12_q4_matrix_cu_69f302f84cuda3std6ranges3__45__cpo4swapE:
	.zero		1
	.type		_ZN43_INTERNAL_bdf8495c_12_q4_matrix_cu_69f302f84cuda3std3__420unreachable_sentinelE,@object
	.size		_ZN43_INTERNAL_bdf8495c_12_q4_matrix_cu_69f302f84cuda3std3__420unreachable_sentinelE,(_ZN43_INTERNAL_bdf8495c_12_q4_matrix_cu_69f302f86thrust23THRUST_300001_SM_900_NS6system6detail10sequential3seqE - _ZN43_INTERNAL_bdf8495c_12_q4_matrix_cu_69f302f84cuda3std3__420unreachable_sentinelE)
_ZN43_INTERNAL_bdf8495c_12_q4_matrix_cu_69f302f84cuda3std3__420unreachable_sentinelE:
	.zero		1
	.type		_ZN43_INTERNAL_bdf8495c_12_q4_matrix_cu_69f302f86thrust23THRUST_300001_SM_900_NS6system6detail10sequential3seqE,@object
	.size		_ZN43_INTERNAL_bdf8495c_12_q4_matrix_cu_69f302f86thrust23THRUST_300001_SM_900_NS6system6detail10sequential3seqE,(_ZN43_INTERNAL_bdf8495c_12_q4_matrix_cu_69f302f84cuda3std3__45__cpo4cendE - _ZN43_INTERNAL_bdf8495c_12_q4_matrix_cu_69f302f86thrust23THRUST_300001_SM_900_NS6system6detail10sequential3seqE)
_ZN43_INTERNAL_bdf8495c_12_q4_matrix_cu_69f302f86thrust23THRUST_300001_SM_900_NS6system6detail10sequential3seqE:
	.zero		1
	.type		_ZN43_INTERNAL_bdf8495c_12_q4_matrix_cu_69f302f84cuda3std3__45__cpo4cendE,@object
	.size		_ZN43_INTERNAL_bdf8495c_12_q4_matrix_cu_69f302f84cuda3std3__45__cpo4cendE,(_ZN43_INTERNAL_bdf8495c_12_q4_matrix_cu_69f302f84cuda3std6ranges3__45__cpo9iter_swapE - _ZN43_INTERNAL_bdf8495c_12_q4_matrix_cu_69f302f84cuda3std3__45__cpo4cendE)
_ZN43_INTERNAL_bdf8495c_12_q4_matrix_cu_69f302f84cuda3std3__45__cpo4cendE:
	.zero		1
	.type		_ZN43_INTERNAL_bdf8495c_12_q4_matrix_cu_69f302f84cuda3std6ranges3__45__cpo9iter_swapE,@object
	.size		_ZN43_INTERNAL_bdf8495c_12_q4_matrix_cu_69f302f84cuda3std6ranges3__45__cpo9iter_swapE,(_ZN43_INTERNAL_bdf8495c_12_q4_matrix_cu_69f302f84cuda3std3__45__cpo5crendE - _ZN43_INTERNAL_bdf8495c_12_q4_matrix_cu_69f302f84cuda3std6ranges3__45__cpo9iter_swapE)
_ZN43_INTERNAL_bdf8495c_12_q4_matrix_cu_69f302f84cuda3std6ranges3__45__cpo9iter_swapE:
	.zero		1
	.type		_ZN43_INTERNAL_bdf8495c_12_q4_matrix_cu_69f302f84cuda3std3__45__cpo5crendE,@object
	.size		_ZN43_INTERNAL_bdf8495c_12_q4_matrix_cu_69f302f84cuda3std3__45__cpo5crendE,(_ZN43_INTERNAL_bdf8495c_12_q4_matrix_cu_69f302f84cuda3std6ranges3__45__cpo5cdataE - _ZN43_INTERNAL_bdf8495c_12_q4_matrix_cu_69f302f84cuda3std3__45__cpo5crendE)
_ZN43_INTERNAL_bdf8495c_12_q4_matrix_cu_69f302f84cuda3std3__45__cpo5crendE:
	.zero		1
	.type		_ZN43_INTERNAL_bdf8495c_12_q4_matrix_cu_69f302f84cuda3std6ranges3__45__cpo5cdataE,@object
	.size		_ZN43_INTERNAL_bdf8495c_12_q4_matrix_cu_69f302f84cuda3std6ranges3__45__cpo5cdataE,(_ZN43_INTERNAL_bdf8495c_12_q4_matrix_cu_69f302f84cuda3std6ranges3__45__cpo3endE - _ZN43_INTERNAL_bdf8495c_12_q4_matrix_cu_69f302f84cuda3std6ranges3__45__cpo5cdataE)
_ZN43_INTERNAL_bdf8495c_12_q4_matrix_cu_69f302f84cuda3std6ranges3__45__cpo5cdataE:
	.zero		1
	.type		_ZN43_INTERNAL_bdf8495c_12_q4_matrix_cu_69f302f84cuda3std6ranges3__45__cpo3endE,@object
	.size		_ZN43_INTERNAL_bdf8495c_12_q4_matrix_cu_69f302f84cuda3std6ranges3__45__cpo3endE,(_ZN43_INTERNAL_bdf8495c_12_q4_matrix_cu_69f302f84cuda3std3__419piecewise_constructE - _ZN43_INTERNAL_bdf8495c_12_q4_matrix_cu_69f302f84cuda3std6ranges3__45__cpo3endE)
_ZN43_INTERNAL_bdf8495c_12_q4_matrix_cu_69f302f84cuda3std6ranges3__45__cpo3endE:
	.zero		1
	.type		_ZN43_INTERNAL_bdf8495c_12_q4_matrix_cu_69f302f84cuda3std3__419piecewise_constructE,@object
	.size		_ZN43_INTERNAL_bdf8495c_12_q4_matrix_cu_69f302f84cuda3std3__419piecewise_constructE,(_ZN43_INTERNAL_bdf8495c_12_q4_matrix_cu_69f302f84cuda3std6ranges3__45__cpo5ssizeE - _ZN43_INTERNAL_bdf8495c_12_q4_matrix_cu_69f302f84cuda3std3__419piecewise_constructE)
_ZN43_INTERNAL_bdf8495c_12_q4_matrix_cu_69f302f84cuda3std3__419piecewise_constructE:
	.zero		1
	.type		_ZN43_INTERNAL_bdf8495c_12_q4_matrix_cu_69f302f84cuda3std6ranges3__45__cpo5ssizeE,@object
	.size		_ZN43_INTERNAL_bdf8495c_12_q4_matrix_cu_69f302f84cuda3std6ranges3__45__cpo5ssizeE,(_ZN43_INTERNAL_bdf8495c_12_q4_matrix_cu_69f302f84cuda3std3__45__cpo3endE - _ZN43_INTERNAL_bdf8495c_12_q4_matrix_cu_69f302f84cuda3std6ranges3__45__cpo5ssizeE)
_ZN43_INTERNAL_bdf8495c_12_q4_matrix_cu_69f302f84cuda3std6ranges3__45__cpo5ssizeE:
	.zero		1
	.type		_ZN43_INTERNAL_bdf8495c_12_q4_matrix_cu_69f302f84cuda3std3__45__cpo3endE,@object
	.size		_ZN43_INTERNAL_bdf8495c_12_q4_matrix_cu_69f302f84cuda3std3__45__cpo3endE,(_ZN43_INTERNAL_bdf8495c_12_q4_matrix_cu_69f302f84cuda3std6ranges3__45__cpo4cendE - _ZN43_INTERNAL_bdf8495c_12_q4_matrix_cu_69f302f84cuda3std3__45__cpo3endE)
_ZN43_INTERNAL_bdf8495c_12_q4_matrix_cu_69f302f84cuda3std3__45__cpo3endE:
	.zero		1
	.type		_ZN43_INTERNAL_bdf8495c_12_q4_matrix_cu_69f302f84cuda3std6ranges3__45__cpo4cendE,@object
	.size		_ZN43_INTERNAL_bdf8495c_12_q4_matrix_cu_69f302f84cuda3std6ranges3__45__cpo4cendE,(_ZN43_INTERNAL_bdf8495c_12_q4_matrix_cu_69f302f84cuda3std3__45__cpo4rendE - _ZN43_INTERNAL_bdf8495c_12_q4_matrix_cu_69f302f84cuda3std6ranges3__45__cpo4cendE)
_ZN43_INTERNAL_bdf8495c_12_q4_matrix_cu_69f302f84cuda3std6ranges3__45__cpo4cendE:
	.zero		1
	.type		_ZN43_INTERNAL_bdf8495c_12_q4_matrix_cu_69f302f84cuda3std3__45__cpo4rendE,@object
	.size		_ZN43_INTERNAL_bdf8495c_12_q4_matrix_cu_69f302f84cuda3std3__45__cpo4rendE,(_ZN43_INTERNAL_bdf8495c_12_q4_matrix_cu_69f302f84cuda3std6ranges3__45__cpo4prevE - _ZN43_INTERNAL_bdf8495c_12_q4_matrix_cu_69f302f84cuda3std3__45__cpo4rendE)
_ZN43_INTERNAL_bdf8495c_12_q4_matrix_cu_69f302f84cuda3std3__45__cpo4rendE:
	.zero		1
	.type		_ZN43_INTERNAL_bdf8495c_12_q4_matrix_cu_69f302f84cuda3std6ranges3__45__cpo4prevE,@object
	.size		_ZN43_INTERNAL_bdf8495c_12_q4_matrix_cu_69f302f84cuda3std6ranges3__45__cpo4prevE,(_ZN43_INTERNAL_bdf8495c_12_q4_matrix_cu_69f302f84cuda3std6ranges3__45__cpo9iter_moveE - _ZN43_INTERNAL_bdf8495c_12_q4_matrix_cu_69f302f84cuda3std6ranges3__45__cpo4prevE)
_ZN43_INTERNAL_bdf8495c_12_q4_matrix_cu_69f302f84cuda3std6ranges3__45__cpo4prevE:
	.zero		1
	.type		_ZN43_INTERNAL_bdf8495c_12_q4_matrix_cu_69f302f84cuda3std6ranges3__45__cpo9iter_moveE,@object
	.size		_ZN43_INTERNAL_bdf8495c_12_q4_matrix_cu_69f302f84cuda3std6ranges3__45__cpo9iter_moveE,(.L_13 - _ZN43_INTERNAL_bdf8495c_12_q4_matrix_cu_69f302f84cuda3std6ranges3__45__cpo9iter_moveE)
_ZN43_INTERNAL_bdf8495c_12_q4_matrix_cu_69f302f84cuda3std6ranges3__45__cpo9iter_moveE:
	.zero		1
.L_13:


//--------------------- .nv.constant0._Z18reconstruct_kernelPKjP6__halfPKS1_S0_iii --------------------------
	.section	.nv.constant0._Z18reconstruct_kernelPKjP6__halfPKS1_S0_iii,"a",@progbits
	.sectionflags	@""
	.align	4
.nv.constant0._Z18reconstruct_kernelPKjP6__halfPKS1_S0_iii:
	.zero		572


//--------------------- .nv.constant0._Z22make_sequential_kernelPKjPjS0_ii --------------------------
	.section	.nv.constant0._Z22make_sequential_kernelPKjPjS0_ii,"a",@progbits
	.sectionflags	@""
	.align	4
.nv.constant0._Z22make_sequential_kernelPKjPjS0_ii:
	.zero		560


//--------------------- SYMBOLS --------------------------

	.type		.nv.reservedSmem.offset0,@object
	.size		.nv.reservedSmem.offset0,0x4
